	.headerflags	@"EF_CUDA_TEXMODE_UNIFIED EF_CUDA_64BIT_ADDRESS EF_CUDA_ACCELERATORS EF_CUDA_SM90 EF_CUDA_VIRTUAL_SM(EF_CUDA_SM90)"
	.elftype	@"ET_EXEC"


//--------------------- .nv.info                  --------------------------
	.section	.nv.info,"",@"SHT_CUDA_INFO"
	.align	4


	//----- nvinfo : EIATTR_REGCOUNT
	.align		4
        /*0000*/ 	.byte	0x04, 0x2f
        /*0002*/ 	.short	(.L_1 - .L_0)
	.align		4
.L_0:
        /*0004*/ 	.word	index@(triton_poi_fused_convolution_relu_1)
        /*0008*/ 	.word	0x00000016


	//----- nvinfo : EIATTR_MIN_STACK_SIZE
	.align		4
.L_1:
        /*000c*/ 	.byte	0x04, 0x12
        /*000e*/ 	.short	(.L_3 - .L_2)
	.align		4
.L_2:
        /*0010*/ 	.word	index@(triton_poi_fused_convolution_relu_1)
        /*0014*/ 	.word	0x00000000


	//----- nvinfo : EIATTR_FRAME_SIZE
	.align		4
.L_3:
        /*0018*/ 	.byte	0x04, 0x11
        /*001a*/ 	.short	(.L_5 - .L_4)
	.align		4
.L_4:
        /*001c*/ 	.word	index@(triton_poi_fused_convolution_relu_1)
        /*0020*/ 	.word	0x00000000


	//----- nvinfo : EIATTR_MIN_STACK_SIZE
	.align		4
.L_5:
        /*0024*/ 	.byte	0x04, 0x12
        /*0026*/ 	.short	(.L_7 - .L_6)
	.align		4
.L_6:
        /*0028*/ 	.word	index@(triton_poi_fused_convolution_relu_1)
        /*002c*/ 	.word	0x00000000
.L_7:


//--------------------- .nv.info.triton_poi_fused_convolution_relu_1 --------------------------
	.section	.nv.info.triton_poi_fused_convolution_relu_1,"",@"SHT_CUDA_INFO"
	.sectionflags	@""
	.align	4


	//----- nvinfo : EIATTR_CUDA_API_VERSION
	.align		4
        /*0000*/ 	.byte	0x04, 0x37
        /*0002*/ 	.short	(.L_9 - .L_8)
.L_8:
        /*0004*/ 	.word	0x0000007c


	//----- nvinfo : EIATTR_KPARAM_INFO
	.align		4
.L_9:
        /*0008*/ 	.byte	0x04, 0x17
        /*000a*/ 	.short	(.L_11 - .L_10)
.L_10:
        /*000c*/ 	.word	0x00000000
        /*0010*/ 	.short	0x0002
        /*0012*/ 	.short	0x0010
        /*0014*/ 	.byte	0x00, 0xf0, 0x11, 0x00


	//----- nvinfo : EIATTR_KPARAM_INFO
	.align		4
.L_11:
        /*0018*/ 	.byte	0x04, 0x17
        /*001a*/ 	.short	(.L_13 - .L_12)
.L_12:
        /*001c*/ 	.word	0x00000000
        /*0020*/ 	.short	0x0001
        /*0022*/ 	.short	0x0008
        /*0024*/ 	.byte	0x00, 0xf4, 0x21, 0x00


	//----- nvinfo : EIATTR_KPARAM_INFO
	.align		4
.L_13:
        /*0028*/ 	.byte	0x04, 0x17
        /*002a*/ 	.short	(.L_15 - .L_14)
.L_14:
        /*002c*/ 	.word	0x00000000
        /*0030*/ 	.short	0x0000
        /*0032*/ 	.short	0x0000
        /*0034*/ 	.byte	0x00, 0xf4, 0x21, 0x00


	//----- nvinfo : EIATTR_SPARSE_MMA_MASK
	.align		4
.L_15:
        /*0038*/ 	.byte	0x03, 0x50
        /*003a*/ 	.short	0x0000


	//----- nvinfo : EIATTR_MAXREG_COUNT
	.align		4
        /*003c*/ 	.byte	0x03, 0x1b
        /*003e*/ 	.short	0x00ff


	//----- nvinfo : EIATTR_EXIT_INSTR_OFFSETS
	.align		4
        /*0040*/ 	.byte	0x04, 0x1c
        /*0042*/ 	.short	(.L_17 - .L_16)


	//   ....[0]....
.L_16:
        /*0044*/ 	.word	0x00000330


	//----- nvinfo : EIATTR_REQNTID
	.align		4
.L_17:
        /*0048*/ 	.byte	0x04, 0x10
        /*004a*/ 	.short	(.L_19 - .L_18)
.L_18:
        /*004c*/ 	.word	0x00000080
        /*0050*/ 	.word	0x00000001
        /*0054*/ 	.word	0x00000001


	//----- nvinfo : EIATTR_CBANK_PARAM_SIZE
	.align		4
.L_19:
        /*0058*/ 	.byte	0x03, 0x19
        /*005a*/ 	.short	0x0014


	//----- nvinfo : EIATTR_PARAM_CBANK
	.align		4
        /*005c*/ 	.byte	0x04, 0x0a
        /*005e*/ 	.short	(.L_21 - .L_20)
	.align		4
.L_20:
        /*0060*/ 	.word	index@(.nv.constant0.triton_poi_fused_convolution_relu_1)
        /*0064*/ 	.short	0x0210
        /*0066*/ 	.short	0x0014


	//----- nvinfo : EIATTR_SW_WAR
	.align		4
.L_21:
        /*0068*/ 	.byte	0x04, 0x36
        /*006a*/ 	.short	(.L_23 - .L_22)
.L_22:
        /*006c*/ 	.word	0x00000008
.L_23:


//--------------------- .nv.callgraph             --------------------------
	.section	.nv.callgraph,"",@"SHT_CUDA_CALLGRAPH"
	.align	4
	.sectionentsize	8
	.align		4
        /*0000*/ 	.word	0x00000000
	.align		4
        /*0004*/ 	.word	0xffffffff
	.align		4
        /*0008*/ 	.word	0x00000000
	.align		4
        /*000c*/ 	.word	0xfffffffe
	.align		4
        /*0010*/ 	.word	0x00000000
	.align		4
        /*0014*/ 	.word	0xfffffffd
	.align		4
        /*0018*/ 	.word	0x00000000
	.align		4
        /*001c*/ 	.word	0xfffffffc


//--------------------- .text.triton_poi_fused_convolution_relu_1 --------------------------
	.section	.text.triton_poi_fused_convolution_relu_1,"ax",@progbits
	.align	128
        .global         triton_poi_fused_convolution_relu_1
        .type           triton_poi_fused_convolution_relu_1,@function
        .size           triton_poi_fused_convolution_relu_1,(.L_x_1 - triton_poi_fused_convolution_relu_1)
        .other          triton_poi_fused_convolution_relu_1,@"STO_CUDA_ENTRY STV_DEFAULT"
triton_poi_fused_convolution_relu_1:
.text.triton_poi_fused_convolution_relu_1:
[----:B------:R-:W-:Y:S01]  /*0000*/  LDC R1, c[0x0][0x28] ;  /* 0x00000a00ff017b82 */ /* 0x000fe20000000800 */
[----:B------:R-:W1:Y:S07]  /*0010*/  S2R R0, SR_TID.X ;  /* 0x0000000000007919 */ /* 0x000e6e0000002100 */
[----:B------:R-:W2:Y:S01]  /*0020*/  LDC.64 R12, c[0x0][0x218] ;  /* 0x00008600ff0c7b82 */ /* 0x000ea20000000a00 */
[----:B------:R-:W-:Y:S01]  /*0030*/  ULDC.64 UR4, c[0x0][0x208] ;  /* 0x0000820000047ab9 */ /* 0x000fe20000000a00 */
[----:B------:R-:W3:Y:S06]  /*0040*/  S2R R7, SR_CTAID.X ;  /* 0x0000000000077919 */ /* 0x000eec0000002500 */
[----:B------:R-:W4:Y:S01]  /*0050*/  LDC.64 R2, c[0x0][0x210] ;  /* 0x00008400ff027b82 */ /* 0x000f220000000a00 */
[----:B-1----:R-:W-:-:S05]  /*0060*/  IMAD.SHL.U32 R0, R0, 0x4, RZ ;  /* 0x0000000400007824 */ /* 0x002fca00078e00ff */
[----:B------:R-:W-:-:S05]  /*0070*/  LOP3.LUT R0, R0, 0x1fc, RZ, 0xc0, !PT ;  /* 0x000001fc00007812 */ /* 0x000fca00078ec0ff */
[----:B---3--:R-:W-:-:S04]  /*0080*/  IMAD R7, R7, 0x400, R0 ;  /* 0x0000040007077824 */ /* 0x008fc800078e0200 */
[C---:B------:R-:W-:Y:S02]  /*0090*/  VIADD R0, R7.reuse, 0x200 ;  /* 0x0000020007007836 */ /* 0x040fe40000000000 */
[----:B------:R-:W-:-:S04]  /*00a0*/  IMAD.HI R4, R7, 0x2aaaaaab, RZ ;  /* 0x2aaaaaab07047827 */ /* 0x000fc800078e02ff */
[----:B------:R-:W-:-:S04]  /*00b0*/  IMAD.HI R5, R0, 0x2aaaaaab, RZ ;  /* 0x2aaaaaab00057827 */ /* 0x000fc800078e02ff */
[----:B----4-:R-:W-:Y:S01]  /*00c0*/  IMAD.WIDE R2, R7, 0x4, R2 ;  /* 0x0000000407027825 */ /* 0x010fe200078e0202 */
[----:B------:R-:W-:-:S04]  /*00d0*/  SHF.R.U32.HI R6, RZ, 0x1f, R5 ;  /* 0x0000001fff067819 */ /* 0x000fc80000011605 */
[----:B------:R-:W-:Y:S02]  /*00e0*/  LEA.HI R9, R5, R6, RZ, 0x1c ;  /* 0x0000000605097211 */ /* 0x000fe400078fe0ff */
[----:B------:R-:W-:-:S04]  /*00f0*/  SHF.R.U32.HI R5, RZ, 0x1f, R4 ;  /* 0x0000001fff057819 */ /* 0x000fc80000011604 */
[----:B------:R-:W-:Y:S01]  /*0100*/  LEA.HI R6, R4, R5, RZ, 0x1c ;  /* 0x0000000504067211 */ /* 0x000fe200078fe0ff */
[----:B------:R-:W-:Y:S02]  /*0110*/  IMAD R5, R9, -0x60, R0 ;  /* 0xffffffa009057824 */ /* 0x000fe400078e0200 */
[----:B------:R-:W3:Y:S02]  /*0120*/  LDG.E.128 R8, desc[UR4][R2.64+0x800] ;  /* 0x0008000402087981 */ /* 0x000ee4000c1e1d00 */
[----:B------:R-:W-:Y:S02]  /*0130*/  IMAD R17, R6, -0x60, R7 ;  /* 0xffffffa006117824 */ /* 0x000fe400078e0207 */
[----:B--2---:R-:W-:-:S04]  /*0140*/  IMAD.WIDE R4, R5, 0x4, R12 ;  /* 0x0000000405047825 */ /* 0x004fc800078e020c */
[----:B------:R-:W-:Y:S02]  /*0150*/  IMAD.WIDE R16, R17, 0x4, R12 ;  /* 0x0000000411107825 */ /* 0x000fe400078e020c */
[----:B------:R-:W3:Y:S04]  /*0160*/  LDG.E.EL.128 R4, desc[UR4][R4.64] ;  /* 0x0000000404047981 */ /* 0x000ee8000c2e1d00 */
[----:B------:R-:W2:Y:S04]  /*0170*/  LDG.E.128 R12, desc[UR4][R2.64] ;  /* 0x00000004020c7981 */ /* 0x000ea8000c1e1d00 */
[----:B------:R-:W2:Y:S01]  /*0180*/  LDG.E.EL.128 R16, desc[UR4][R16.64] ;  /* 0x0000000410107981 */ /* 0x000ea2000c2e1d00 */
[C---:B---3--:R-:W-:Y:S01]  /*0190*/  FSETP.GEU.AND P2, PT, R8.reuse, -R4, PT ;  /* 0x800000040800720b */ /* 0x048fe20003f4e000 */
[----:B------:R-:W-:Y:S01]  /*01a0*/  FADD R8, R8, R4 ;  /* 0x0000000408087221 */ /* 0x000fe20000000000 */
[C---:B------:R-:W-:Y:S01]  /*01b0*/  FSETP.GEU.AND P1, PT, R9.reuse, -R5, PT ;  /* 0x800000050900720b */ /* 0x040fe20003f2e000 */
[C---:B--2---:R-:W-:Y:S01]  /*01c0*/  FADD R4, R12.reuse, R16 ;  /* 0x000000100c047221 */ /* 0x044fe20000000000 */
[----:B------:R-:W-:Y:S01]  /*01d0*/  FSETP.GEU.AND P6, PT, R12, -R16, PT ;  /* 0x800000100c00720b */ /* 0x000fe20003fce000 */
[----:B------:R-:W-:Y:S01]  /*01e0*/  FADD R9, R9, R5 ;  /* 0x0000000509097221 */ /* 0x000fe20000000000 */
[C---:B------:R-:W-:Y:S01]  /*01f0*/  FSETP.GEU.AND P0, PT, R10.reuse, -R6, PT ;  /* 0x800000060a00720b */ /* 0x040fe20003f0e000 */
[----:B------:R-:W-:Y:S01]  /*0200*/  FADD R10, R10, R6 ;  /* 0x000000060a0a7221 */ /* 0x000fe20000000000 */
[----:B------:R-:W-:Y:S01]  /*0210*/  SEL R4, R4, RZ, P6 ;  /* 0x000000ff04047207 */ /* 0x000fe20003000000 */
[----:B------:R-:W-:Y:S01]  /*0220*/  FADD R5, R13, R17 ;  /* 0x000000110d057221 */ /* 0x000fe20000000000 */
[----:B------:R-:W-:Y:S01]  /*0230*/  FSETP.GEU.AND P5, PT, R15, -R19, PT ;  /* 0x800000130f00720b */ /* 0x000fe20003fae000 */
[----:B------:R-:W-:Y:S01]  /*0240*/  FADD R6, R14, R18 ;  /* 0x000000120e067221 */ /* 0x000fe20000000000 */
[----:B------:R-:W-:Y:S01]  /*0250*/  FSETP.GEU.AND P6, PT, R11, -R7, PT ;  /* 0x800000070b00720b */ /* 0x000fe20003fce000 */
[----:B------:R-:W-:Y:S01]  /*0260*/  FADD R15, R15, R19 ;  /* 0x000000130f0f7221 */ /* 0x000fe20000000000 */
[----:B------:R-:W-:Y:S01]  /*0270*/  FADD R11, R11, R7 ;  /* 0x000000070b0b7221 */ /* 0x000fe20000000000 */
[----:B------:R-:W-:-:S02]  /*0280*/  FSETP.GEU.AND P3, PT, R13, -R17, PT ;  /* 0x800000110d00720b */ /* 0x000fc40003f6e000 */
[----:B------:R-:W-:Y:S02]  /*0290*/  FSETP.GEU.AND P4, PT, R14, -R18, PT ;  /* 0x800000120e00720b */ /* 0x000fe40003f8e000 */
[----:B------:R-:W-:Y:S02]  /*02a0*/  SEL R5, R5, RZ, P3 ;  /* 0x000000ff05057207 */ /* 0x000fe40001800000 */
[----:B------:R-:W-:Y:S02]  /*02b0*/  SEL R6, R6, RZ, P4 ;  /* 0x000000ff06067207 */ /* 0x000fe40002000000 */
[----:B------:R-:W-:Y:S02]  /*02c0*/  SEL R7, R15, RZ, P5 ;  /* 0x000000ff0f077207 */ /* 0x000fe40002800000 */
[----:B------:R-:W-:Y:S02]  /*02d0*/  SEL R8, R8, RZ, P2 ;  /* 0x000000ff08087207 */ /* 0x000fe40001000000 */
[----:B------:R-:W-:-:S02]  /*02e0*/  SEL R9, R9, RZ, P1 ;  /* 0x000000ff09097207 */ /* 0x000fc40000800000 */
[----:B------:R-:W-:Y:S02]  /*02f0*/  SEL R10, R10, RZ, P0 ;  /* 0x000000ff0a0a7207 */ /* 0x000fe40000000000 */
[----:B------:R-:W-:Y:S01]  /*0300*/  SEL R11, R11, RZ, P6 ;  /* 0x000000ff0b0b7207 */ /* 0x000fe20003000000 */
[----:B------:R-:W-:Y:S04]  /*0310*/  STG.E.128 desc[UR4][R2.64], R4 ;  /* 0x0000000402007986 */ /* 0x000fe8000c101d04 */
[----:B------:R-:W-:Y:S01]  /*0320*/  STG.E.128 desc[UR4][R2.64+0x800], R8 ;  /* 0x0008000802007986 */ /* 0x000fe2000c101d04 */
[----:B------:R-:W-:Y:S05]  /*0330*/  EXIT ;  /* 0x000000000000794d */ /* 0x000fea0003800000 */
.L_x_0:
[----:B------:R-:W-:-:S00]  /*0340*/  BRA `(.L_x_0) ;  /* 0xfffffffc00fc7947 */ /* 0x000fc0000383ffff */
[----:B------:R-:W-:-:S00]  /*0350*/  NOP ;  /* 0x0000000000007918 */ /* 0x000fc00000000000 */
        /* <DEDUP_REMOVED lines=10> */
.L_x_1:


//--------------------- .nv.constant0.triton_poi_fused_convolution_relu_1 --------------------------
	.section	.nv.constant0.triton_poi_fused_convolution_relu_1,"a",@progbits
	.sectionflags	@""
	.align	4
.nv.constant0.triton_poi_fused_convolution_relu_1:
	.zero		548
